	.headerflags	@"EF_CUDA_TEXMODE_UNIFIED EF_CUDA_64BIT_ADDRESS EF_CUDA_ACCELERATORS EF_CUDA_SM90 EF_CUDA_VIRTUAL_SM(EF_CUDA_SM90)"
	.elftype	@"ET_EXEC"


//--------------------- .nv.info                  --------------------------
	.section	.nv.info,"",@"SHT_CUDA_INFO"
	.align	4


	//----- nvinfo : EIATTR_REGCOUNT
	.align		4
        /*0000*/ 	.byte	0x04, 0x2f
        /*0002*/ 	.short	(.L_1 - .L_0)
	.align		4
.L_0:
        /*0004*/ 	.word	index@(triton_poi_fused_relu_threshold_backward_7)
        /*0008*/ 	.word	0x00000020


	//----- nvinfo : EIATTR_MIN_STACK_SIZE
	.align		4
.L_1:
        /*000c*/ 	.byte	0x04, 0x12
        /*000e*/ 	.short	(.L_3 - .L_2)
	.align		4
.L_2:
        /*0010*/ 	.word	index@(triton_poi_fused_relu_threshold_backward_7)
        /*0014*/ 	.word	0x00000000


	//----- nvinfo : EIATTR_FRAME_SIZE
	.align		4
.L_3:
        /*0018*/ 	.byte	0x04, 0x11
        /*001a*/ 	.short	(.L_5 - .L_4)
	.align		4
.L_4:
        /*001c*/ 	.word	index@(triton_poi_fused_relu_threshold_backward_7)
        /*0020*/ 	.word	0x00000000


	//----- nvinfo : EIATTR_MIN_STACK_SIZE
	.align		4
.L_5:
        /*0024*/ 	.byte	0x04, 0x12
        /*0026*/ 	.short	(.L_7 - .L_6)
	.align		4
.L_6:
        /*0028*/ 	.word	index@(triton_poi_fused_relu_threshold_backward_7)
        /*002c*/ 	.word	0x00000000
.L_7:


//--------------------- .nv.info.triton_poi_fused_relu_threshold_backward_7 --------------------------
	.section	.nv.info.triton_poi_fused_relu_threshold_backward_7,"",@"SHT_CUDA_INFO"
	.sectionflags	@""
	.align	4


	//----- nvinfo : EIATTR_CUDA_API_VERSION
	.align		4
        /*0000*/ 	.byte	0x04, 0x37
        /*0002*/ 	.short	(.L_9 - .L_8)
.L_8:
        /*0004*/ 	.word	0x0000007c


	//----- nvinfo : EIATTR_KPARAM_INFO
	.align		4
.L_9:
        /*0008*/ 	.byte	0x04, 0x17
        /*000a*/ 	.short	(.L_11 - .L_10)
.L_10:
        /*000c*/ 	.word	0x00000000
        /*0010*/ 	.short	0x0004
        /*0012*/ 	.short	0x001c
        /*0014*/ 	.byte	0x00, 0xf0, 0x11, 0x00


	//----- nvinfo : EIATTR_KPARAM_INFO
	.align		4
.L_11:
        /*0018*/ 	.byte	0x04, 0x17
        /*001a*/ 	.short	(.L_13 - .L_12)
.L_12:
        /*001c*/ 	.word	0x00000000
        /*0020*/ 	.short	0x0003
        /*0022*/ 	.short	0x0018
        /*0024*/ 	.byte	0x00, 0xf0, 0x11, 0x00


	//----- nvinfo : EIATTR_KPARAM_INFO
	.align		4
.L_13:
        /*0028*/ 	.byte	0x04, 0x17
        /*002a*/ 	.short	(.L_15 - .L_14)
.L_14:
        /*002c*/ 	.word	0x00000000
        /*0030*/ 	.short	0x0002
        /*0032*/ 	.short	0x0010
        /*0034*/ 	.byte	0x00, 0xf4, 0x21, 0x00


	//----- nvinfo : EIATTR_KPARAM_INFO
	.align		4
.L_15:
        /*0038*/ 	.byte	0x04, 0x17
        /*003a*/ 	.short	(.L_17 - .L_16)
.L_16:
        /*003c*/ 	.word	0x00000000
        /*0040*/ 	.short	0x0001
        /*0042*/ 	.short	0x0008
        /*0044*/ 	.byte	0x00, 0xf4, 0x21, 0x00


	//----- nvinfo : EIATTR_KPARAM_INFO
	.align		4
.L_17:
        /*0048*/ 	.byte	0x04, 0x17
        /*004a*/ 	.short	(.L_19 - .L_18)
.L_18:
        /*004c*/ 	.word	0x00000000
        /*0050*/ 	.short	0x0000
        /*0052*/ 	.short	0x0000
        /*0054*/ 	.byte	0x00, 0xf4, 0x21, 0x00


	//----- nvinfo : EIATTR_SPARSE_MMA_MASK
	.align		4
.L_19:
        /*0058*/ 	.byte	0x03, 0x50
        /*005a*/ 	.short	0x0000


	//----- nvinfo : EIATTR_MAXREG_COUNT
	.align		4
        /*005c*/ 	.byte	0x03, 0x1b
        /*005e*/ 	.short	0x00ff


	//----- nvinfo : EIATTR_EXIT_INSTR_OFFSETS
	.align		4
        /*0060*/ 	.byte	0x04, 0x1c
        /*0062*/ 	.short	(.L_21 - .L_20)


	//   ....[0]....
.L_20:
        /*0064*/ 	.word	0x000008c0


	//----- nvinfo : EIATTR_REQNTID
	.align		4
.L_21:
        /*0068*/ 	.byte	0x04, 0x10
        /*006a*/ 	.short	(.L_23 - .L_22)
.L_22:
        /*006c*/ 	.word	0x00000080
        /*0070*/ 	.word	0x00000001
        /*0074*/ 	.word	0x00000001


	//----- nvinfo : EIATTR_CBANK_PARAM_SIZE
	.align		4
.L_23:
        /*0078*/ 	.byte	0x03, 0x19
        /*007a*/ 	.short	0x0020


	//----- nvinfo : EIATTR_PARAM_CBANK
	.align		4
        /*007c*/ 	.byte	0x04, 0x0a
        /*007e*/ 	.short	(.L_25 - .L_24)
	.align		4
.L_24:
        /*0080*/ 	.word	index@(.nv.constant0.triton_poi_fused_relu_threshold_backward_7)
        /*0084*/ 	.short	0x0210
        /*0086*/ 	.short	0x0020


	//----- nvinfo : EIATTR_SW_WAR
	.align		4
.L_25:
        /*0088*/ 	.byte	0x04, 0x36
        /*008a*/ 	.short	(.L_27 - .L_26)
.L_26:
        /*008c*/ 	.word	0x00000008
.L_27:


//--------------------- .nv.callgraph             --------------------------
	.section	.nv.callgraph,"",@"SHT_CUDA_CALLGRAPH"
	.align	4
	.sectionentsize	8
	.align		4
        /*0000*/ 	.word	0x00000000
	.align		4
        /*0004*/ 	.word	0xffffffff
	.align		4
        /*0008*/ 	.word	0x00000000
	.align		4
        /*000c*/ 	.word	0xfffffffe
	.align		4
        /*0010*/ 	.word	0x00000000
	.align		4
        /*0014*/ 	.word	0xfffffffd
	.align		4
        /*0018*/ 	.word	0x00000000
	.align		4
        /*001c*/ 	.word	0xfffffffc


//--------------------- .text.triton_poi_fused_relu_threshold_backward_7 --------------------------
	.section	.text.triton_poi_fused_relu_threshold_backward_7,"ax",@progbits
	.sectionflags	@"SHF_BARRIERS=1"
	.align	128
        .global         triton_poi_fused_relu_threshold_backward_7
        .type           triton_poi_fused_relu_threshold_backward_7,@function
        .size           triton_poi_fused_relu_threshold_backward_7,(.L_x_1 - triton_poi_fused_relu_threshold_backward_7)
        .other          triton_poi_fused_relu_threshold_backward_7,@"STO_CUDA_ENTRY STV_DEFAULT"
triton_poi_fused_relu_threshold_backward_7:
.text.triton_poi_fused_relu_threshold_backward_7:
[----:B------:R-:W-:Y:S01]  /*0000*/  LDC R1, c[0x0][0x28] ;  /* 0x00000a00ff017b82 */ /* 0x000fe20000000800 */
[----:B------:R-:W1:Y:S07]  /*0010*/  S2R R18, SR_TID.X ;  /* 0x0000000000127919 */ /* 0x000e6e0000002100 */
[----:B------:R-:W2:Y:S01]  /*0020*/  LDC.64 R4, c[0x0][0x210] ;  /* 0x00008400ff047b82 */ /* 0x000ea20000000a00 */
[----:B------:R-:W-:Y:S01]  /*0030*/  ULDC.64 UR6, c[0x0][0x208] ;  /* 0x0000820000067ab9 */ /* 0x000fe20000000a00 */
[----:B------:R-:W3:Y:S01]  /*0040*/  S2R R0, SR_CTAID.Y ;  /* 0x0000000000007919 */ /* 0x000ee20000002600 */
[----:B------:R-:W4:Y:S01]  /*0050*/  S2R R15, SR_CTAID.X ;  /* 0x00000000000f7919 */ /* 0x000f220000002500 */
[----:B-1----:R-:W-:-:S02]  /*0060*/  IMAD.SHL.U32 R2, R18, 0x8, RZ ;  /* 0x0000000812027824 */ /* 0x002fc400078e00ff */
[----:B---3--:R-:W-:Y:S01]  /*0070*/  IMAD.SHL.U32 R17, R0, 0x400, RZ ;  /* 0x0000040000117824 */ /* 0x008fe200078e00ff */
[----:B------:R-:W-:Y:S02]  /*0080*/  SHF.R.S32.HI R6, RZ, 0x15, R0 ;  /* 0x00000015ff067819 */ /* 0x000fe40000011400 */
[----:B------:R-:W-:Y:S02]  /*0090*/  LOP3.LUT R2, R2, 0x3f8, RZ, 0xc0, !PT ;  /* 0x000003f802027812 */ /* 0x000fe400078ec0ff */
[----:B------:R-:W-:Y:S02]  /*00a0*/  SGXT R6, R6, 0x1 ;  /* 0x000000010606781a */ /* 0x000fe40000000200 */
[----:B------:R-:W-:-:S04]  /*00b0*/  LOP3.LUT R0, R17, R2, RZ, 0xfc, !PT ;  /* 0x0000000211007212 */ /* 0x000fc800078efcff */
[----:B------:R-:W-:-:S05]  /*00c0*/  LEA.HI R7, R6, R0, RZ, 0xb ;  /* 0x0000000006077211 */ /* 0x000fca00078f58ff */
[C---:B------:R-:W-:Y:S01]  /*00d0*/  IMAD.SHL.U32 R3, R7.reuse, 0x1000, RZ ;  /* 0x0000100007037824 */ /* 0x040fe200078e00ff */
[----:B------:R-:W-:-:S04]  /*00e0*/  LOP3.LUT R7, R7, 0xfffff800, RZ, 0xc0, !PT ;  /* 0xfffff80007077812 */ /* 0x000fc800078ec0ff */
[----:B------:R-:W-:Y:S02]  /*00f0*/  LOP3.LUT R8, R3, 0xff800000, RZ, 0xc0, !PT ;  /* 0xff80000003087812 */ /* 0x000fe400078ec0ff */
[----:B------:R-:W-:-:S03]  /*0100*/  LOP3.LUT R3, R17, 0x4, R2, 0xfe, !PT ;  /* 0x0000000411037812 */ /* 0x000fc600078efe02 */
[----:B----4-:R-:W-:Y:S01]  /*0110*/  IMAD R10, R15, 0x800, R8 ;  /* 0x000008000f0a7824 */ /* 0x010fe200078e0208 */
[----:B------:R-:W-:-:S04]  /*0120*/  LEA.HI R6, R6, R3, RZ, 0xb ;  /* 0x0000000306067211 */ /* 0x000fc800078f58ff */
[----:B------:R-:W-:Y:S02]  /*0130*/  IADD3 R0, R10, R0, -R7 ;  /* 0x000000000a007210 */ /* 0x000fe40007ffe807 */
[----:B------:R-:W-:-:S03]  /*0140*/  LOP3.LUT R6, R6, 0xfffff800, RZ, 0xc0, !PT ;  /* 0xfffff80006067812 */ /* 0x000fc600078ec0ff */
[----:B--2---:R-:W-:Y:S01]  /*0150*/  IMAD.WIDE R8, R0, 0x4, R4 ;  /* 0x0000000400087825 */ /* 0x004fe200078e0204 */
[----:B------:R-:W-:-:S05]  /*0160*/  IADD3 R3, R10, R3, -R6 ;  /* 0x000000030a037210 */ /* 0x000fca0007ffe806 */
[----:B------:R-:W-:Y:S01]  /*0170*/  IMAD.WIDE R4, R3, 0x4, R4 ;  /* 0x0000000403047825 */ /* 0x000fe200078e0204 */
[----:B------:R-:W2:Y:S05]  /*0180*/  LDG.E.EL.128 R8, desc[UR6][R8.64] ;  /* 0x0000000608087981 */ /* 0x000eaa000c2e1d00 */
[----:B------:R-:W3:Y:S01]  /*0190*/  LDG.E.EL.128 R4, desc[UR6][R4.64] ;  /* 0x0000000604047981 */ /* 0x000ee2000c2e1d00 */
[----:B------:R-:W1:Y:S01]  /*01a0*/  S2UR UR5, SR_CgaCtaId ;  /* 0x00000000000579c3 */ /* 0x000e620000008800 */
[----:B------:R-:W-:Y:S01]  /*01b0*/  UMOV UR4, 0x400 ;  /* 0x0000040000047882 */ /* 0x000fe20000000000 */
[----:B------:R-:W-:Y:S02]  /*01c0*/  LOP3.LUT R20, R18, 0x7f, RZ, 0xc0, !PT ;  /* 0x0000007f12147812 */ /* 0x000fe400078ec0ff */
[----:B------:R-:W-:-:S02]  /*01d0*/  LOP3.LUT R18, R17, 0x7f, R18, 0xf8, !PT ;  /* 0x0000007f11127812 */ /* 0x000fc400078ef812 */
[----:B------:R-:W-:Y:S02]  /*01e0*/  LOP3.LUT R22, R17, 0x180, R20, 0xfe, !PT ;  /* 0x0000018011167812 */ /* 0x000fe400078efe14 */
[----:B------:R-:W-:Y:S02]  /*01f0*/  LOP3.LUT R26, R17, 0x200, R20, 0xfe, !PT ;  /* 0x00000200111a7812 */ /* 0x000fe400078efe14 */
[----:B------:R-:W-:Y:S02]  /*0200*/  LOP3.LUT R28, R17, 0x280, R20, 0xfe, !PT ;  /* 0x00000280111c7812 */ /* 0x000fe400078efe14 */
[----:B------:R-:W-:Y:S02]  /*0210*/  LOP3.LUT R19, R17, 0x380, R20, 0xfe, !PT ;  /* 0x0000038011137812 */ /* 0x000fe400078efe14 */
[C---:B------:R-:W-:Y:S02]  /*0220*/  LOP3.LUT R21, R20.reuse, 0x200, RZ, 0xfc, !PT ;  /* 0x0000020014157812 */ /* 0x040fe400078efcff */
[----:B------:R-:W-:Y:S01]  /*0230*/  LOP3.LUT R23, R20, 0x280, RZ, 0xfc, !PT ;  /* 0x0000028014177812 */ /* 0x000fe200078efcff */
[----:B-1----:R-:W-:-:S06]  /*0240*/  UPRMT UR4, UR5, 0x654, UR4 ;  /* 0x0000065405047896 */ /* 0x002fcc0008000004 */
[----:B------:R-:W-:Y:S02]  /*0250*/  LEA R24, R20, UR4, 0x3 ;  /* 0x0000000414187c11 */ /* 0x000fe4000f8e18ff */
[----:B------:R-:W-:Y:S02]  /*0260*/  LEA R21, R21, UR4, 0x3 ;  /* 0x0000000415157c11 */ /* 0x000fe4000f8e18ff */
[----:B------:R-:W-:Y:S02]  /*0270*/  LEA R23, R23, UR4, 0x3 ;  /* 0x0000000417177c11 */ /* 0x000fe4000f8e18ff */
[----:B--2---:R-:W-:Y:S02]  /*0280*/  FSETP.GEU.AND P1, PT, R9, RZ, PT ;  /* 0x000000ff0900720b */ /* 0x004fe40003f2e000 */
[----:B------:R-:W-:Y:S02]  /*0290*/  FSETP.GEU.AND P0, PT, R8, RZ, PT ;  /* 0x000000ff0800720b */ /* 0x000fe40003f0e000 */
[----:B------:R-:W-:-:S02]  /*02a0*/  FSETP.GEU.AND P2, PT, R10, RZ, PT ;  /* 0x000000ff0a00720b */ /* 0x000fc40003f4e000 */
[----:B------:R-:W-:Y:S02]  /*02b0*/  FSETP.GEU.AND P3, PT, R11, RZ, PT ;  /* 0x000000ff0b00720b */ /* 0x000fe40003f6e000 */
[----:B------:R-:W-:Y:S02]  /*02c0*/  FSEL R13, R9, RZ, P1 ;  /* 0x000000ff090d7208 */ /* 0x000fe40000800000 */
[----:B------:R-:W-:Y:S02]  /*02d0*/  FSEL R12, R8, RZ, P0 ;  /* 0x000000ff080c7208 */ /* 0x000fe40000000000 */
[----:B---3--:R-:W-:Y:S02]  /*02e0*/  FSETP.GEU.AND P1, PT, R5, RZ, PT ;  /* 0x000000ff0500720b */ /* 0x008fe40003f2e000 */
[----:B------:R-:W-:Y:S02]  /*02f0*/  FSEL R16, R10, RZ, P2 ;  /* 0x000000ff0a107208 */ /* 0x000fe40001000000 */
[----:B------:R-:W-:-:S02]  /*0300*/  FSEL R3, R11, RZ, P3 ;  /* 0x000000ff0b037208 */ /* 0x000fc40001800000 */
[----:B------:R-:W-:Y:S02]  /*0310*/  LOP3.LUT R8, R2, 0x4, RZ, 0xfc, !PT ;  /* 0x0000000402087812 */ /* 0x000fe400078efcff */
[----:B------:R-:W-:Y:S02]  /*0320*/  FSETP.GEU.AND P0, PT, R4, RZ, PT ;  /* 0x000000ff0400720b */ /* 0x000fe40003f0e000 */
[----:B------:R-:W-:Y:S02]  /*0330*/  FSETP.GEU.AND P2, PT, R6, RZ, PT ;  /* 0x000000ff0600720b */ /* 0x000fe40003f4e000 */
[----:B------:R-:W-:Y:S02]  /*0340*/  FSETP.GEU.AND P3, PT, R7, RZ, PT ;  /* 0x000000ff0700720b */ /* 0x000fe40003f6e000 */
[----:B------:R-:W-:Y:S02]  /*0350*/  LEA R9, R2, UR4, 0x3 ;  /* 0x0000000402097c11 */ /* 0x000fe4000f8e18ff */
[----:B------:R-:W-:-:S02]  /*0360*/  FSEL R2, R5, RZ, P1 ;  /* 0x000000ff05027208 */ /* 0x000fc40000800000 */
[----:B------:R-:W-:Y:S01]  /*0370*/  FSEL R4, R4, RZ, P0 ;  /* 0x000000ff04047208 */ /* 0x000fe20000000000 */
[----:B------:R-:W-:Y:S01]  /*0380*/  STS [R9], R12 ;  /* 0x0000000c09007388 */ /* 0x000fe20000000800 */
[----:B------:R-:W-:Y:S02]  /*0390*/  LEA R5, R8, UR4, 0x3 ;  /* 0x0000000408057c11 */ /* 0x000fe4000f8e18ff */
[----:B------:R-:W-:Y:S01]  /*03a0*/  FSEL R10, R6, RZ, P2 ;  /* 0x000000ff060a7208 */ /* 0x000fe20001000000 */
[----:B------:R-:W-:Y:S01]  /*03b0*/  STS [R9+0x8], R13 ;  /* 0x0000080d09007388 */ /* 0x000fe20000000800 */
[----:B------:R-:W-:Y:S01]  /*03c0*/  FSEL R14, R7, RZ, P3 ;  /* 0x000000ff070e7208 */ /* 0x000fe20001800000 */
[----:B------:R-:W-:Y:S01]  /*03d0*/  IMAD R7, R26, 0x1000, R15 ;  /* 0x000010001a077824 */ /* 0x000fe200078e020f */
[----:B------:R-:W-:Y:S01]  /*03e0*/  LOP3.LUT R6, R17, 0x80, R20, 0xfe, !PT ;  /* 0x0000008011067812 */ /* 0x000fe200078efe14 */
[----:B------:R-:W-:Y:S01]  /*03f0*/  STS [R9+0x10], R16 ;  /* 0x0000101009007388 */ /* 0x000fe20000000800 */
[----:B------:R-:W-:-:S02]  /*0400*/  LOP3.LUT R8, R17, 0x100, R20, 0xfe, !PT ;  /* 0x0000010011087812 */ /* 0x000fc400078efe14 */
[----:B------:R-:W-:Y:S01]  /*0410*/  LOP3.LUT R11, R17, 0x300, R20, 0xfe, !PT ;  /* 0x00000300110b7812 */ /* 0x000fe200078efe14 */
[----:B------:R-:W-:Y:S01]  /*0420*/  STS [R9+0x18], R3 ;  /* 0x0000180309007388 */ /* 0x000fe20000000800 */
[----:B------:R-:W-:Y:S01]  /*0430*/  LOP3.LUT R17, R20, 0x80, RZ, 0xfc, !PT ;  /* 0x0000008014117812 */ /* 0x000fe200078efcff */
[--C-:B------:R-:W-:Y:S01]  /*0440*/  IMAD R29, R6, 0x1000, R15.reuse ;  /* 0x00001000061d7824 */ /* 0x100fe200078e020f */
[----:B------:R-:W-:Y:S01]  /*0450*/  FSETP.GTU.AND P2, PT, R12, RZ, PT ;  /* 0x000000ff0c00720b */ /* 0x000fe20003f4c000 */
[----:B------:R1:W-:Y:S01]  /*0460*/  STS [R5], R4 ;  /* 0x0000000405007388 */ /* 0x0003e20000000800 */
[--C-:B------:R-:W-:Y:S01]  /*0470*/  IMAD R6, R22, 0x1000, R15.reuse ;  /* 0x0000100016067824 */ /* 0x100fe200078e020f */
[----:B------:R-:W-:Y:S01]  /*0480*/  LEA R22, R17, UR4, 0x3 ;  /* 0x0000000411167c11 */ /* 0x000fe2000f8e18ff */
[--C-:B------:R-:W-:Y:S01]  /*0490*/  IMAD R8, R8, 0x1000, R15.reuse ;  /* 0x0000100008087824 */ /* 0x100fe200078e020f */
[----:B------:R-:W-:Y:S01]  /*04a0*/  STS [R9+0x28], R2 ;  /* 0x0000280209007388 */ /* 0x000fe20000000800 */
[----:B------:R-:W-:Y:S01]  /*04b0*/  IMAD R11, R11, 0x1000, R15 ;  /* 0x000010000b0b7824 */ /* 0x000fe200078e020f */
[----:B------:R-:W-:-:S02]  /*04c0*/  LOP3.LUT R17, R20, 0x300, RZ, 0xfc, !PT ;  /* 0x0000030014117812 */ /* 0x000fc400078efcff */
[----:B------:R-:W-:Y:S01]  /*04d0*/  STS [R9+0x30], R10 ;  /* 0x0000300a09007388 */ /* 0x000fe20000000800 */
[----:B------:R-:W-:Y:S01]  /*04e0*/  FSETP.GTU.AND P3, PT, R13, RZ, PT ;  /* 0x000000ff0d00720b */ /* 0x000fe20003f6c000 */
[----:B-1----:R-:W-:Y:S01]  /*04f0*/  IMAD R5, R18, 0x1000, R15 ;  /* 0x0000100012057824 */ /* 0x002fe200078e020f */
[----:B------:R-:W-:Y:S01]  /*0500*/  LOP3.LUT R18, R20, 0x100, RZ, 0xfc, !PT ;  /* 0x0000010014127812 */ /* 0x000fe200078efcff */
[----:B------:R1:W-:Y:S01]  /*0510*/  STS [R9+0x38], R14 ;  /* 0x0000380e09007388 */ /* 0x0003e20000000800 */
[----:B------:R-:W-:Y:S01]  /*0520*/  LEA R25, R17, UR4, 0x3 ;  /* 0x0000000411197c11 */ /* 0x000fe2000f8e18ff */
[----:B------:R-:W2:Y:S01]  /*0530*/  LDC.64 R12, c[0x0][0x218] ;  /* 0x00008600ff0c7b82 */ /* 0x000ea20000000a00 */
[----:B------:R-:W-:-:S07]  /*0540*/  LEA R18, R18, UR4, 0x3 ;  /* 0x0000000412127c11 */ /* 0x000fce000f8e18ff */
[----:B------:R-:W-:Y:S01]  /*0550*/  BAR.SYNC.DEFER_BLOCKING 0x0 ;  /* 0x0000000000007b1d */ /* 0x000fe20000010000 */
[----:B------:R-:W-:Y:S02]  /*0560*/  FSETP.GTU.AND P0, PT, R16, RZ, PT ;  /* 0x000000ff1000720b */ /* 0x000fe40003f0c000 */
[----:B------:R-:W-:Y:S02]  /*0570*/  FSETP.GTU.AND P1, PT, R3, RZ, PT ;  /* 0x000000ff0300720b */ /* 0x000fe40003f2c000 */
[----:B------:R-:W-:Y:S01]  /*0580*/  SEL R3, RZ, 0x1, P2 ;  /* 0x00000001ff037807 */ /* 0x000fe20001000000 */
[--C-:B-1----:R-:W-:Y:S01]  /*0590*/  IMAD R9, R28, 0x1000, R15.reuse ;  /* 0x000010001c097824 */ /* 0x102fe200078e020f */
[----:B------:R-:W-:Y:S01]  /*05a0*/  SEL R16, RZ, 0x1, P3 ;  /* 0x00000001ff107807 */ /* 0x000fe20001800000 */
[----:B------:R-:W-:Y:S01]  /*05b0*/  IMAD R15, R19, 0x1000, R15 ;  /* 0x00001000130f7824 */ /* 0x000fe200078e020f */
[C---:B------:R-:W-:Y:S02]  /*05c0*/  LOP3.LUT R19, R20.reuse, 0x180, RZ, 0xfc, !PT ;  /* 0x0000018014137812 */ /* 0x040fe400078efcff */
[----:B------:R-:W-:-:S02]  /*05d0*/  LOP3.LUT R20, R20, 0x380, RZ, 0xfc, !PT ;  /* 0x0000038014147812 */ /* 0x000fc400078efcff */
[----:B------:R-:W-:Y:S02]  /*05e0*/  LEA R19, R19, UR4, 0x3 ;  /* 0x0000000413137c11 */ /* 0x000fe4000f8e18ff */
[----:B------:R-:W-:Y:S01]  /*05f0*/  LEA R20, R20, UR4, 0x3 ;  /* 0x0000000414147c11 */ /* 0x000fe2000f8e18ff */
[----:B------:R-:W-:Y:S01]  /*0600*/  ULDC.64 UR4, c[0x0][0x220] ;  /* 0x0000880000047ab9 */ /* 0x000fe20000000a00 */
[----:B------:R-:W-:Y:S02]  /*0610*/  FSETP.GTU.AND P2, PT, R4, RZ, PT ;  /* 0x000000ff0400720b */ /* 0x000fe40003f4c000 */
[----:B------:R-:W-:Y:S02]  /*0620*/  PRMT R16, R3, 0x3340, R16 ;  /* 0x0000334003107816 */ /* 0x000fe40000000010 */
[----:B------:R-:W-:Y:S01]  /*0630*/  FSETP.GTU.AND P3, PT, R2, RZ, PT ;  /* 0x000000ff0200720b */ /* 0x000fe20003f6c000 */
[--C-:B--2---:R-:W-:Y:S01]  /*0640*/  IMAD.WIDE R4, R5, 0x4, R12.reuse ;  /* 0x0000000405047825 */ /* 0x104fe200078e020c */
[----:B------:R-:W-:Y:S01]  /*0650*/  FSETP.GTU.AND P4, PT, R10, RZ, PT ;  /* 0x000000ff0a00720b */ /* 0x000fe20003f8c000 */
[----:B------:R-:W1:Y:S01]  /*0660*/  LDS R24, [R24] ;  /* 0x0000000018187984 */ /* 0x000e620000000800 */
[----:B------:R-:W-:Y:S01]  /*0670*/  FSETP.GTU.AND P5, PT, R14, RZ, PT ;  /* 0x000000ff0e00720b */ /* 0x000fe20003fac000 */
[----:B------:R-:W-:Y:S01]  /*0680*/  IMAD.WIDE R2, R29, 0x4, R12 ;  /* 0x000000041d027825 */ /* 0x000fe200078e020c */
[----:B------:R-:W-:Y:S01]  /*0690*/  SEL R10, RZ, 0x1, P0 ;  /* 0x00000001ff0a7807 */ /* 0x000fe20000000000 */
[----:B------:R-:W2:Y:S01]  /*06a0*/  LDS R22, [R22] ;  /* 0x0000000016167984 */ /* 0x000ea20000000800 */
[----:B------:R-:W-:-:S02]  /*06b0*/  SEL R29, RZ, 0x1, P1 ;  /* 0x00000001ff1d7807 */ /* 0x000fc40000800000 */
[----:B------:R-:W-:Y:S01]  /*06c0*/  SEL R14, RZ, 0x1, P4 ;  /* 0x00000001ff0e7807 */ /* 0x000fe20002000000 */
[----:B------:R3:W4:Y:S01]  /*06d0*/  LDS R17, [R18] ;  /* 0x0000000012117984 */ /* 0x0007220000000800 */
[----:B------:R-:W-:Y:S02]  /*06e0*/  SEL R26, RZ, 0x1, P2 ;  /* 0x00000001ff1a7807 */ /* 0x000fe40001000000 */
[----:B------:R-:W-:Y:S01]  /*06f0*/  PRMT R29, R10, 0x3340, R29 ;  /* 0x000033400a1d7816 */ /* 0x000fe2000000001d */
[----:B------:R-:W5:Y:S01]  /*0700*/  LDS R19, [R19] ;  /* 0x0000000013137984 */ /* 0x000f620000000800 */
[----:B------:R-:W-:Y:S02]  /*0710*/  IMAD.WIDE R10, R11, 0x4, R12 ;  /* 0x000000040b0a7825 */ /* 0x000fe400078e020c */
[----:B------:R-:W-:Y:S01]  /*0720*/  PRMT R28, R16, 0x5410, R29 ;  /* 0x00005410101c7816 */ /* 0x000fe2000000001d */
[----:B------:R-:W4:Y:S01]  /*0730*/  LDS R21, [R21] ;  /* 0x0000000015157984 */ /* 0x000f220000000800 */
[----:B---3--:R-:W-:-:S03]  /*0740*/  SEL R18, RZ, 0x1, P5 ;  /* 0x00000001ff127807 */ /* 0x008fc60002800000 */
[----:B------:R-:W3:Y:S01]  /*0750*/  LDS R23, [R23] ;  /* 0x0000000017177984 */ /* 0x000ee20000000800 */
[----:B------:R-:W-:Y:S02]  /*0760*/  PRMT R18, R14, 0x3340, R18 ;  /* 0x000033400e127816 */ /* 0x000fe40000000012 */
[----:B------:R-:W-:Y:S01]  /*0770*/  IADD3 R14, P0, R0, UR4, RZ ;  /* 0x00000004000e7c10 */ /* 0x000fe2000ff1e0ff */
[----:B------:R-:W3:Y:S04]  /*0780*/  LDS R25, [R25] ;  /* 0x0000000019197984 */ /* 0x000ee80000000800 */
[----:B------:R1:W3:Y:S02]  /*0790*/  LDS R27, [R20] ;  /* 0x00000000141b7984 */ /* 0x0002e40000000800 */
[----:B-1----:R-:W-:-:S02]  /*07a0*/  SEL R20, RZ, 0x1, P3 ;  /* 0x00000001ff147807 */ /* 0x002fc40001800000 */
[----:B------:R1:W-:Y:S02]  /*07b0*/  STG.E desc[UR6][R4.64], R24 ;  /* 0x0000001804007986 */ /* 0x0003e4000c101906 */
[----:B------:R-:W-:Y:S02]  /*07c0*/  PRMT R20, R26, 0x3340, R20 ;  /* 0x000033401a147816 */ /* 0x000fe40000000014 */
[----:B--2---:R2:W-:Y:S02]  /*07d0*/  STG.E desc[UR6][R2.64], R22 ;  /* 0x0000001602007986 */ /* 0x0045e4000c101906 */
[----:B------:R-:W-:Y:S01]  /*07e0*/  PRMT R29, R20, 0x5410, R18 ;  /* 0x00005410141d7816 */ /* 0x000fe20000000012 */
[----:B-1----:R-:W-:-:S04]  /*07f0*/  IMAD.WIDE R4, R6, 0x4, R12 ;  /* 0x0000000406047825 */ /* 0x002fc800078e020c */
[----:B--2---:R-:W-:-:S04]  /*0800*/  IMAD.WIDE R2, R8, 0x4, R12 ;  /* 0x0000000408027825 */ /* 0x004fc800078e020c */
[--C-:B------:R-:W-:Y:S01]  /*0810*/  IMAD.WIDE R6, R7, 0x4, R12.reuse ;  /* 0x0000000407067825 */ /* 0x100fe200078e020c */
[----:B----4-:R-:W-:Y:S03]  /*0820*/  STG.E desc[UR6][R2.64], R17 ;  /* 0x0000001102007986 */ /* 0x010fe6000c101906 */
[--C-:B------:R-:W-:Y:S01]  /*0830*/  IMAD.WIDE R8, R9, 0x4, R12.reuse ;  /* 0x0000000409087825 */ /* 0x100fe200078e020c */
[----:B-----5:R-:W-:Y:S03]  /*0840*/  STG.E desc[UR6][R4.64], R19 ;  /* 0x0000001304007986 */ /* 0x020fe6000c101906 */
[----:B------:R-:W-:Y:S01]  /*0850*/  IMAD.WIDE R12, R15, 0x4, R12 ;  /* 0x000000040f0c7825 */ /* 0x000fe200078e020c */
[----:B------:R-:W-:Y:S01]  /*0860*/  LEA.HI.X.SX32 R15, R0, UR5, 0x1, P0 ;  /* 0x00000005000f7c11 */ /* 0x000fe200080f0eff */
[----:B0-----:R-:W-:Y:S04]  /*0870*/  STG.E desc[UR6][R6.64], R21 ;  /* 0x0000001506007986 */ /* 0x001fe8000c101906 */
[----:B---3--:R-:W-:Y:S04]  /*0880*/  STG.E desc[UR6][R8.64], R23 ;  /* 0x0000001708007986 */ /* 0x008fe8000c101906 */
[----:B------:R-:W-:Y:S04]  /*0890*/  STG.E desc[UR6][R10.64], R25 ;  /* 0x000000190a007986 */ /* 0x000fe8000c101906 */
[----:B------:R-:W-:Y:S04]  /*08a0*/  STG.E desc[UR6][R12.64], R27 ;  /* 0x0000001b0c007986 */ /* 0x000fe8000c101906 */
[----:B------:R-:W-:Y:S01]  /*08b0*/  STG.E.64 desc[UR6][R14.64], R28 ;  /* 0x0000001c0e007986 */ /* 0x000fe2000c101b06 */
[----:B------:R-:W-:Y:S05]  /*08c0*/  EXIT ;  /* 0x000000000000794d */ /* 0x000fea0003800000 */
.L_x_0:
[----:B------:R-:W-:-:S00]  /*08d0*/  BRA `(.L_x_0) ;  /* 0xfffffffc00fc7947 */ /* 0x000fc0000383ffff */
[----:B------:R-:W-:-:S00]  /*08e0*/  NOP ;  /* 0x0000000000007918 */ /* 0x000fc00000000000 */
        /* <DEDUP_REMOVED lines=9> */
.L_x_1:


//--------------------- .nv.shared.triton_poi_fused_relu_threshold_backward_7 --------------------------
	.section	.nv.shared.triton_poi_fused_relu_threshold_backward_7,"aw",@nobits
	.sectionflags	@""
	.align	16
	.zero		1024


//--------------------- .nv.constant0.triton_poi_fused_relu_threshold_backward_7 --------------------------
	.section	.nv.constant0.triton_poi_fused_relu_threshold_backward_7,"a",@progbits
	.sectionflags	@""
	.align	4
.nv.constant0.triton_poi_fused_relu_threshold_backward_7:
	.zero		560
